//
// Generated by NVIDIA NVVM Compiler
//
// Compiler Build ID: CL-36424714
// Cuda compilation tools, release 13.0, V13.0.88
// Based on NVVM 20.0.0
//

.version 9.0
.target sm_100
.address_size 64

	// .globl	_Z3addPii

.visible .entry _Z3addPii(
	.param .u64 .ptr .align 1 _Z3addPii_param_0,
	.param .u32 _Z3addPii_param_1
)
{
	.reg .pred 	%p<2>;
	.reg .b32 	%r<7>;
	.reg .b64 	%rd<3>;

	ld.param.u64 	%rd1, [_Z3addPii_param_0];
	ld.param.u32 	%r1, [_Z3addPii_param_1];
	mov.u32 	%r2, %ntid.x;
	mov.u32 	%r3, %ctaid.x;
	mov.u32 	%r4, %tid.x;
	mad.lo.s32 	%r5, %r2, %r3, %r4;
	setp.ge.s32 	%p1, %r5, %r1;
	@%p1 bra 	$L__BB0_2;
	cvta.to.global.u64 	%rd2, %rd1;
	atom.global.add.u32 	%r6, [%rd2], 1;
$L__BB0_2:
	ret;

}


// ===== COMPILED SASS (sm_100) =====

	.target	sm_100

	.elftype	@"ET_EXEC"


//--------------------- .note.nv.tkinfo           --------------------------
	.section	.note.nv.tkinfo,"",@"SHT_NOTE"
	.sectionflags	@"SHF_NOTE_NV_TKINFO"
	.tkinfo
        /*0018*/ 	.word	0x00000002
        /*0030*/ 	.string	""
        /*0030*/ 	.string	"ptxas"
        /*0030*/ 	.string	"Cuda compilation tools, release 13.0, V13.0.88"
        /*0030*/ 	.string	"Build cuda_13.0.r13.0/compiler.36424714_0"
        /*0030*/ 	.string	"-arch sm_100 -m 64 "



//--------------------- .note.nv.cuinfo           --------------------------
	.section	.note.nv.cuinfo,"",@"SHT_NOTE"
	.sectionflags	@"SHF_NOTE_NV_CUINFO"
        /*0018*/ 	.short	0x0002
        /*001a*/ 	.short	0x0064
        /*001c*/ 	.short	0x0082
	.zero		2


//--------------------- .nv.info                  --------------------------
	.section	.nv.info,"",@"SHT_CUDA_INFO"
	.align	4


	//----- nvinfo : EIATTR_REGCOUNT
	.align		4
        /*0000*/ 	.byte	0x04, 0x2f
        /*0002*/ 	.short	(.L_1 - .L_0)
	.align		4
.L_0:
        /*0004*/ 	.word	index@(_Z3addPii)
        /*0008*/ 	.word	0x00000008


	//----- nvinfo : EIATTR_FRAME_SIZE
	.align		4
.L_1:
        /*000c*/ 	.byte	0x04, 0x11
        /*000e*/ 	.short	(.L_3 - .L_2)
	.align		4
.L_2:
        /*0010*/ 	.word	index@(_Z3addPii)
        /*0014*/ 	.word	0x00000000


	//----- nvinfo : EIATTR_MIN_STACK_SIZE
	.align		4
.L_3:
        /*0018*/ 	.byte	0x04, 0x12
        /*001a*/ 	.short	(.L_5 - .L_4)
	.align		4
.L_4:
        /*001c*/ 	.word	index@(_Z3addPii)
        /*0020*/ 	.word	0x00000000
.L_5:


//--------------------- .nv.compat                --------------------------
	.section	.nv.compat,"",@"SHT_CUDA_COMPAT_INFO"
	.align	4
        /*0000*/ 	.byte	0x02, 0x09, 0x00, 0x00, 0x02, 0x02, 0x01, 0x00, 0x02, 0x05, 0x05, 0x00, 0x03, 0x07, 0x01, 0x01
        /*0010*/ 	.byte	0x02, 0x03, 0x00, 0x00, 0x02, 0x06, 0x01, 0x00, 0x04, 0x0b, 0x08, 0x00, 0x09, 0x00, 0x00, 0x00
        /*0020*/ 	.byte	0x00, 0x00, 0x00, 0x00


//--------------------- .nv.info._Z3addPii        --------------------------
	.section	.nv.info._Z3addPii,"",@"SHT_CUDA_INFO"
	.sectionflags	@""
	.align	4


	//----- nvinfo : EIATTR_CUDA_API_VERSION
	.align		4
        /*0000*/ 	.byte	0x04, 0x37
        /*0002*/ 	.short	(.L_7 - .L_6)
.L_6:
        /*0004*/ 	.word	0x00000082


	//----- nvinfo : EIATTR_KPARAM_INFO
	.align		4
.L_7:
        /*0008*/ 	.byte	0x04, 0x17
        /*000a*/ 	.short	(.L_9 - .L_8)
.L_8:
        /*000c*/ 	.word	0x00000000
        /*0010*/ 	.short	0x0001
        /*0012*/ 	.short	0x0008
        /*0014*/ 	.byte	0x00, 0xf0, 0x11, 0x00


	//----- nvinfo : EIATTR_KPARAM_INFO
	.align		4
.L_9:
        /*0018*/ 	.byte	0x04, 0x17
        /*001a*/ 	.short	(.L_11 - .L_10)
.L_10:
        /*001c*/ 	.word	0x00000000
        /*0020*/ 	.short	0x0000
        /*0022*/ 	.short	0x0000
        /*0024*/ 	.byte	0x00, 0xf5, 0x21, 0x00


	//----- nvinfo : EIATTR_SPARSE_MMA_MASK
	.align		4
.L_11:
        /*0028*/ 	.byte	0x03, 0x50
        /*002a*/ 	.short	0x0000


	//----- nvinfo : EIATTR_MAXREG_COUNT
	.align		4
        /*002c*/ 	.byte	0x03, 0x1b
        /*002e*/ 	.short	0x00ff


	//----- nvinfo : EIATTR_MERCURY_ISA_VERSION
	.align		4
        /*0030*/ 	.byte	0x03, 0x5f
        /*0032*/ 	.short	0x0101


	//----- nvinfo : EIATTR_INT_WARP_WIDE_INSTR_OFFSETS
	.align		4
        /*0034*/ 	.byte	0x04, 0x31
        /*0036*/ 	.short	(.L_13 - .L_12)


	//   ....[0]....
.L_12:
        /*0038*/ 	.word	0x000000a0


	//----- nvinfo : EIATTR_VRC_CTA_INIT_COUNT
	.align		4
.L_13:
        /*003c*/ 	.byte	0x02, 0x4a
	.zero		1
	.zero		1


	//----- nvinfo : EIATTR_EXIT_INSTR_OFFSETS
	.align		4
        /*0040*/ 	.byte	0x04, 0x1c
        /*0042*/ 	.short	(.L_15 - .L_14)


	//   ....[0]....
.L_14:
        /*0044*/ 	.word	0x00000070


	//   ....[1]....
        /*0048*/ 	.word	0x00000100


	//----- nvinfo : EIATTR_CBANK_PARAM_SIZE
	.align		4
.L_15:
        /*004c*/ 	.byte	0x03, 0x19
        /*004e*/ 	.short	0x000c


	//----- nvinfo : EIATTR_PARAM_CBANK
	.align		4
        /*0050*/ 	.byte	0x04, 0x0a
        /*0052*/ 	.short	(.L_17 - .L_16)
	.align		4
.L_16:
        /*0054*/ 	.word	index@(.nv.constant0._Z3addPii)
        /*0058*/ 	.short	0x0380
        /*005a*/ 	.short	0x000c


	//----- nvinfo : EIATTR_SW_WAR
	.align		4
.L_17:
        /*005c*/ 	.byte	0x04, 0x36
        /*005e*/ 	.short	(.L_19 - .L_18)
.L_18:
        /*0060*/ 	.word	0x00000008
.L_19:


//--------------------- .nv.callgraph             --------------------------
	.section	.nv.callgraph,"",@"SHT_CUDA_CALLGRAPH"
	.align	4
	.sectionentsize	8
	.align		4
        /*0000*/ 	.word	0x00000000
	.align		4
        /*0004*/ 	.word	0xffffffff
	.align		4
        /*0008*/ 	.word	0x00000000
	.align		4
        /*000c*/ 	.word	0xfffffffe
	.align		4
        /*0010*/ 	.word	0x00000000
	.align		4
        /*0014*/ 	.word	0xfffffffd
	.align		4
        /*0018*/ 	.word	0x00000000
	.align		4
        /*001c*/ 	.word	0xfffffffc


//--------------------- .text._Z3addPii           --------------------------
	.section	.text._Z3addPii,"ax",@progbits
	.align	128
        .global         _Z3addPii
        .type           _Z3addPii,@function
        .size           _Z3addPii,(.L_x_1 - _Z3addPii)
        .other          _Z3addPii,@"STO_CUDA_ENTRY STV_DEFAULT"
_Z3addPii:
.text._Z3addPii:
[----:B------:R-:W-:Y:S01]  /*0000*/  LDC R1, c[0x0][0x37c] ;  /* 0x0000df00ff017b82 */ /* 0x000fe20000000800 */
[----:B------:R-:W0:Y:S01]  /*0010*/  S2R R0, SR_CTAID.X ;  /* 0x0000000000007919 */ /* 0x000e220000002500 */
[----:B------:R-:W0:Y:S01]  /*0020*/  LDCU UR4, c[0x0][0x360] ;  /* 0x00006c00ff0477ac */ /* 0x000e220008000800 */
[----:B------:R-:W0:Y:S01]  /*0030*/  S2R R3, SR_TID.X ;  /* 0x0000000000037919 */ /* 0x000e220000002100 */
[----:B------:R-:W1:Y:S01]  /*0040*/  LDCU UR5, c[0x0][0x388] ;  /* 0x00007100ff0577ac */ /* 0x000e620008000800 */
[----:B0-----:R-:W-:-:S05]  /*0050*/  IMAD R0, R0, UR4, R3 ;  /* 0x0000000400007c24 */ /* 0x001fca000f8e0203 */
[----:B-1----:R-:W-:-:S13]  /*0060*/  ISETP.GE.AND P0, PT, R0, UR5, PT ;  /* 0x0000000500007c0c */ /* 0x002fda000bf06270 */
[----:B------:R-:W-:Y:S05]  /*0070*/  @P0 EXIT ;  /* 0x000000000000094d */ /* 0x000fea0003800000 */
[----:B------:R-:W0:Y:S01]  /*0080*/  S2R R0, SR_LANEID ;  /* 0x0000000000007919 */ /* 0x000e220000000000 */
[----:B------:R-:W1:Y:S01]  /*0090*/  LDC.64 R2, c[0x0][0x380] ;  /* 0x0000e000ff027b82 */ /* 0x000e620000000a00 */
[----:B------:R-:W-:Y:S01]  /*00a0*/  VOTEU.ANY UR6, UPT, PT ;  /* 0x0000000000067886 */ /* 0x000fe200038e0100 */
[----:B------:R-:W1:Y:S01]  /*00b0*/  LDCU.64 UR4, c[0x0][0x358] ;  /* 0x00006b00ff0477ac */ /* 0x000e620008000a00 */
[----:B------:R-:W1:Y:S01]  /*00c0*/  POPC R5, UR6 ;  /* 0x0000000600057d09 */ /* 0x000e620008000000 */
[----:B------:R-:W-:-:S06]  /*00d0*/  UFLO.U32 UR7, UR6 ;  /* 0x00000006000772bd */ /* 0x000fcc00080e0000 */
[----:B0-----:R-:W-:-:S13]  /*00e0*/  ISETP.EQ.U32.AND P0, PT, R0, UR7, PT ;  /* 0x0000000700007c0c */ /* 0x001fda000bf02070 */
[----:B-1----:R-:W-:Y:S01]  /*00f0*/  @P0 REDG.E.ADD.STRONG.GPU desc[UR4][R2.64], R5 ;  /* 0x000000050200098e */ /* 0x002fe2000c12e104 */
[----:B------:R-:W-:Y:S05]  /*0100*/  EXIT ;  /* 0x000000000000794d */ /* 0x000fea0003800000 */
.L_x_0:
[----:B------:R-:W-:-:S00]  /*0110*/  BRA `(.L_x_0) ;  /* 0xfffffffc00fc7947 */ /* 0x000fc0000383ffff */
[----:B------:R-:W-:-:S00]  /*0120*/  NOP ;  /* 0x0000000000007918 */ /* 0x000fc00000000000 */
        /* <DEDUP_REMOVED lines=13> */
.L_x_1:


//--------------------- .nv.shared.reserved.0     --------------------------
	.section	.nv.shared.reserved.0,"aw",@nobits
	.weak		__nv_reservedSMEM_offset_0_alias
	.size		__nv_reservedSMEM_offset_0_alias, 0, 64
	.other		__nv_reservedSMEM_offset_0_alias,@"STO_CUDA_RESERVED_SHARED STV_DEFAULT"
__nv_reservedSMEM_offset_0_alias:
	.zero		0
	.zero		64


//--------------------- .nv.constant0._Z3addPii   --------------------------
	.section	.nv.constant0._Z3addPii,"a",@progbits
	.sectionflags	@""
	.align	4
.nv.constant0._Z3addPii:
	.zero		908


//--------------------- SYMBOLS --------------------------

	.type		.nv.reservedSmem.offset0,@object
	.size		.nv.reservedSmem.offset0,0x4
